//
// Generated by NVIDIA NVVM Compiler
//
// Compiler Build ID: CL-36424714
// Cuda compilation tools, release 13.0, V13.0.88
// Based on NVVM 20.0.0
//

.version 9.0
.target sm_100
.address_size 64

	// .globl	_Z14compute_kernelPKfPfi

.visible .entry _Z14compute_kernelPKfPfi(
	.param .u64 .ptr .align 1 _Z14compute_kernelPKfPfi_param_0,
	.param .u64 .ptr .align 1 _Z14compute_kernelPKfPfi_param_1,
	.param .u32 _Z14compute_kernelPKfPfi_param_2
)
{
	.reg .pred 	%p<2>;
	.reg .b32 	%r<6>;
	.reg .b32 	%f<3>;
	.reg .b64 	%rd<8>;

	ld.param.u64 	%rd1, [_Z14compute_kernelPKfPfi_param_0];
	ld.param.u64 	%rd2, [_Z14compute_kernelPKfPfi_param_1];
	ld.param.u32 	%r2, [_Z14compute_kernelPKfPfi_param_2];
	mov.u32 	%r3, %ctaid.x;
	mov.u32 	%r4, %ntid.x;
	mov.u32 	%r5, %tid.x;
	mad.lo.s32 	%r1, %r3, %r4, %r5;
	setp.ge.s32 	%p1, %r1, %r2;
	@%p1 bra 	$L__BB0_2;
	cvta.to.global.u64 	%rd3, %rd1;
	cvta.to.global.u64 	%rd4, %rd2;
	mul.wide.s32 	%rd5, %r1, 4;
	add.s64 	%rd6, %rd3, %rd5;
	ld.global.nc.f32 	%f1, [%rd6];
	fma.rn.f32 	%f2, %f1, %f1, 0f3F800000;
	add.s64 	%rd7, %rd4, %rd5;
	st.global.f32 	[%rd7], %f2;
$L__BB0_2:
	ret;

}


// ===== COMPILED SASS (sm_100) =====

	.target	sm_100

	.elftype	@"ET_EXEC"


//--------------------- .note.nv.tkinfo           --------------------------
	.section	.note.nv.tkinfo,"",@"SHT_NOTE"
	.sectionflags	@"SHF_NOTE_NV_TKINFO"
	.tkinfo
        /*0018*/ 	.word	0x00000002
        /*0030*/ 	.string	""
        /*0030*/ 	.string	"ptxas"
        /*0030*/ 	.string	"Cuda compilation tools, release 13.0, V13.0.88"
        /*0030*/ 	.string	"Build cuda_13.0.r13.0/compiler.36424714_0"
        /*0030*/ 	.string	"-arch sm_100 -m 64 "



//--------------------- .note.nv.cuinfo           --------------------------
	.section	.note.nv.cuinfo,"",@"SHT_NOTE"
	.sectionflags	@"SHF_NOTE_NV_CUINFO"
        /*0018*/ 	.short	0x0002
        /*001a*/ 	.short	0x0064
        /*001c*/ 	.short	0x0082
	.zero		2


//--------------------- .nv.info                  --------------------------
	.section	.nv.info,"",@"SHT_CUDA_INFO"
	.align	4


	//----- nvinfo : EIATTR_REGCOUNT
	.align		4
        /*0000*/ 	.byte	0x04, 0x2f
        /*0002*/ 	.short	(.L_1 - .L_0)
	.align		4
.L_0:
        /*0004*/ 	.word	index@(_Z14compute_kernelPKfPfi)
        /*0008*/ 	.word	0x0000000a


	//----- nvinfo : EIATTR_FRAME_SIZE
	.align		4
.L_1:
        /*000c*/ 	.byte	0x04, 0x11
        /*000e*/ 	.short	(.L_3 - .L_2)
	.align		4
.L_2:
        /*0010*/ 	.word	index@(_Z14compute_kernelPKfPfi)
        /*0014*/ 	.word	0x00000000


	//----- nvinfo : EIATTR_MIN_STACK_SIZE
	.align		4
.L_3:
        /*0018*/ 	.byte	0x04, 0x12
        /*001a*/ 	.short	(.L_5 - .L_4)
	.align		4
.L_4:
        /*001c*/ 	.word	index@(_Z14compute_kernelPKfPfi)
        /*0020*/ 	.word	0x00000000
.L_5:


//--------------------- .nv.compat                --------------------------
	.section	.nv.compat,"",@"SHT_CUDA_COMPAT_INFO"
	.align	4
        /*0000*/ 	.byte	0x02, 0x09, 0x00, 0x00, 0x02, 0x02, 0x01, 0x00, 0x02, 0x05, 0x05, 0x00, 0x03, 0x07, 0x01, 0x01
        /*0010*/ 	.byte	0x02, 0x03, 0x00, 0x00, 0x02, 0x06, 0x01, 0x00, 0x04, 0x0b, 0x08, 0x00, 0x09, 0x00, 0x00, 0x00
        /*0020*/ 	.byte	0x00, 0x00, 0x00, 0x00


//--------------------- .nv.info._Z14compute_kernelPKfPfi --------------------------
	.section	.nv.info._Z14compute_kernelPKfPfi,"",@"SHT_CUDA_INFO"
	.sectionflags	@""
	.align	4


	//----- nvinfo : EIATTR_CUDA_API_VERSION
	.align		4
        /*0000*/ 	.byte	0x04, 0x37
        /*0002*/ 	.short	(.L_7 - .L_6)
.L_6:
        /*0004*/ 	.word	0x00000082


	//----- nvinfo : EIATTR_KPARAM_INFO
	.align		4
.L_7:
        /*0008*/ 	.byte	0x04, 0x17
        /*000a*/ 	.short	(.L_9 - .L_8)
.L_8:
        /*000c*/ 	.word	0x00000000
        /*0010*/ 	.short	0x0002
        /*0012*/ 	.short	0x0010
        /*0014*/ 	.byte	0x00, 0xf0, 0x11, 0x00


	//----- nvinfo : EIATTR_KPARAM_INFO
	.align		4
.L_9:
        /*0018*/ 	.byte	0x04, 0x17
        /*001a*/ 	.short	(.L_11 - .L_10)
.L_10:
        /*001c*/ 	.word	0x00000000
        /*0020*/ 	.short	0x0001
        /*0022*/ 	.short	0x0008
        /*0024*/ 	.byte	0x00, 0xf5, 0x21, 0x00


	//----- nvinfo : EIATTR_KPARAM_INFO
	.align		4
.L_11:
        /*0028*/ 	.byte	0x04, 0x17
        /*002a*/ 	.short	(.L_13 - .L_12)
.L_12:
        /*002c*/ 	.word	0x00000000
        /*0030*/ 	.short	0x0000
        /*0032*/ 	.short	0x0000
        /*0034*/ 	.byte	0x00, 0xf5, 0x21, 0x00


	//----- nvinfo : EIATTR_SPARSE_MMA_MASK
	.align		4
.L_13:
        /*0038*/ 	.byte	0x03, 0x50
        /*003a*/ 	.short	0x0000


	//----- nvinfo : EIATTR_MAXREG_COUNT
	.align		4
        /*003c*/ 	.byte	0x03, 0x1b
        /*003e*/ 	.short	0x00ff


	//----- nvinfo : EIATTR_MERCURY_ISA_VERSION
	.align		4
        /*0040*/ 	.byte	0x03, 0x5f
        /*0042*/ 	.short	0x0101


	//----- nvinfo : EIATTR_VRC_CTA_INIT_COUNT
	.align		4
        /*0044*/ 	.byte	0x02, 0x4a
	.zero		1
	.zero		1


	//----- nvinfo : EIATTR_EXIT_INSTR_OFFSETS
	.align		4
        /*0048*/ 	.byte	0x04, 0x1c
        /*004a*/ 	.short	(.L_15 - .L_14)


	//   ....[0]....
.L_14:
        /*004c*/ 	.word	0x00000070


	//   ....[1]....
        /*0050*/ 	.word	0x00000100


	//----- nvinfo : EIATTR_CBANK_PARAM_SIZE
	.align		4
.L_15:
        /*0054*/ 	.byte	0x03, 0x19
        /*0056*/ 	.short	0x0014


	//----- nvinfo : EIATTR_PARAM_CBANK
	.align		4
        /*0058*/ 	.byte	0x04, 0x0a
        /*005a*/ 	.short	(.L_17 - .L_16)
	.align		4
.L_16:
        /*005c*/ 	.word	index@(.nv.constant0._Z14compute_kernelPKfPfi)
        /*0060*/ 	.short	0x0380
        /*0062*/ 	.short	0x0014


	//----- nvinfo : EIATTR_SW_WAR
	.align		4
.L_17:
        /*0064*/ 	.byte	0x04, 0x36
        /*0066*/ 	.short	(.L_19 - .L_18)
.L_18:
        /*0068*/ 	.word	0x00000008
.L_19:


//--------------------- .nv.callgraph             --------------------------
	.section	.nv.callgraph,"",@"SHT_CUDA_CALLGRAPH"
	.align	4
	.sectionentsize	8
	.align		4
        /*0000*/ 	.word	0x00000000
	.align		4
        /*0004*/ 	.word	0xffffffff
	.align		4
        /*0008*/ 	.word	0x00000000
	.align		4
        /*000c*/ 	.word	0xfffffffe
	.align		4
        /*0010*/ 	.word	0x00000000
	.align		4
        /*0014*/ 	.word	0xfffffffd
	.align		4
        /*0018*/ 	.word	0x00000000
	.align		4
        /*001c*/ 	.word	0xfffffffc


//--------------------- .text._Z14compute_kernelPKfPfi --------------------------
	.section	.text._Z14compute_kernelPKfPfi,"ax",@progbits
	.align	128
        .global         _Z14compute_kernelPKfPfi
        .type           _Z14compute_kernelPKfPfi,@function
        .size           _Z14compute_kernelPKfPfi,(.L_x_1 - _Z14compute_kernelPKfPfi)
        .other          _Z14compute_kernelPKfPfi,@"STO_CUDA_ENTRY STV_DEFAULT"
_Z14compute_kernelPKfPfi:
.text._Z14compute_kernelPKfPfi:
[----:B------:R-:W-:Y:S01]  /*0000*/  LDC R1, c[0x0][0x37c] ;  /* 0x0000df00ff017b82 */ /* 0x000fe20000000800 */
[----:B------:R-:W0:Y:S07]  /*0010*/  S2R R0, SR_TID.X ;  /* 0x0000000000007919 */ /* 0x000e2e0000002100 */
[----:B------:R-:W0:Y:S01]  /*0020*/  S2UR UR4, SR_CTAID.X ;  /* 0x00000000000479c3 */ /* 0x000e220000002500 */
[----:B------:R-:W1:Y:S07]  /*0030*/  LDCU UR5, c[0x0][0x390] ;  /* 0x00007200ff0577ac */ /* 0x000e6e0008000800 */
[----:B------:R-:W0:Y:S02]  /*0040*/  LDC R7, c[0x0][0x360] ;  /* 0x0000d800ff077b82 */ /* 0x000e240000000800 */
[----:B0-----:R-:W-:-:S05]  /*0050*/  IMAD R7, R7, UR4, R0 ;  /* 0x0000000407077c24 */ /* 0x001fca000f8e0200 */
[----:B-1----:R-:W-:-:S13]  /*0060*/  ISETP.GE.AND P0, PT, R7, UR5, PT ;  /* 0x0000000507007c0c */ /* 0x002fda000bf06270 */
[----:B------:R-:W-:Y:S05]  /*0070*/  @P0 EXIT ;  /* 0x000000000000094d */ /* 0x000fea0003800000 */
[----:B------:R-:W0:Y:S01]  /*0080*/  LDC.64 R2, c[0x0][0x380] ;  /* 0x0000e000ff027b82 */ /* 0x000e220000000a00 */
[----:B------:R-:W1:Y:S07]  /*0090*/  LDCU.64 UR4, c[0x0][0x358] ;  /* 0x00006b00ff0477ac */ /* 0x000e6e0008000a00 */
[----:B------:R-:W2:Y:S01]  /*00a0*/  LDC.64 R4, c[0x0][0x388] ;  /* 0x0000e200ff047b82 */ /* 0x000ea20000000a00 */
[----:B0-----:R-:W-:-:S06]  /*00b0*/  IMAD.WIDE R2, R7, 0x4, R2 ;  /* 0x0000000407027825 */ /* 0x001fcc00078e0202 */
[----:B-1----:R-:W3:Y:S01]  /*00c0*/  LDG.E.CONSTANT R2, desc[UR4][R2.64] ;  /* 0x0000000402027981 */ /* 0x002ee2000c1e9900 */
[----:B--2---:R-:W-:-:S04]  /*00d0*/  IMAD.WIDE R4, R7, 0x4, R4 ;  /* 0x0000000407047825 */ /* 0x004fc800078e0204 */
[----:B---3--:R-:W-:-:S05]  /*00e0*/  FFMA R7, R2, R2, 1 ;  /* 0x3f80000002077423 */ /* 0x008fca0000000002 */
[----:B------:R-:W-:Y:S01]  /*00f0*/  STG.E desc[UR4][R4.64], R7 ;  /* 0x0000000704007986 */ /* 0x000fe2000c101904 */
[----:B------:R-:W-:Y:S05]  /*0100*/  EXIT ;  /* 0x000000000000794d */ /* 0x000fea0003800000 */
.L_x_0:
[----:B------:R-:W-:-:S00]  /*0110*/  BRA `(.L_x_0) ;  /* 0xfffffffc00fc7947 */ /* 0x000fc0000383ffff */
[----:B------:R-:W-:-:S00]  /*0120*/  NOP ;  /* 0x0000000000007918 */ /* 0x000fc00000000000 */
        /* <DEDUP_REMOVED lines=13> */
.L_x_1:


//--------------------- .nv.shared.reserved.0     --------------------------
	.section	.nv.shared.reserved.0,"aw",@nobits
	.weak		__nv_reservedSMEM_offset_0_alias
	.size		__nv_reservedSMEM_offset_0_alias, 0, 64
	.other		__nv_reservedSMEM_offset_0_alias,@"STO_CUDA_RESERVED_SHARED STV_DEFAULT"
__nv_reservedSMEM_offset_0_alias:
	.zero		0
	.zero		64


//--------------------- .nv.constant0._Z14compute_kernelPKfPfi --------------------------
	.section	.nv.constant0._Z14compute_kernelPKfPfi,"a",@progbits
	.sectionflags	@""
	.align	4
.nv.constant0._Z14compute_kernelPKfPfi:
	.zero		916


//--------------------- SYMBOLS --------------------------

	.type		.nv.reservedSmem.offset0,@object
	.size		.nv.reservedSmem.offset0,0x4
